//
// Generated by NVIDIA NVVM Compiler
//
// Compiler Build ID: CL-36424714
// Cuda compilation tools, release 13.0, V13.0.88
// Based on NVVM 20.0.0
//

.version 9.0
.target sm_100
.address_size 64

	// .globl	_Z13reduce_kernelILj1024EEvPfS0_i
// _ZZ13reduce_kernelILj1024EEvPfS0_iE6shared has been demoted

.visible .entry _Z13reduce_kernelILj1024EEvPfS0_i(
	.param .u64 .ptr .align 1 _Z13reduce_kernelILj1024EEvPfS0_i_param_0,
	.param .u64 .ptr .align 1 _Z13reduce_kernelILj1024EEvPfS0_i_param_1,
	.param .u32 _Z13reduce_kernelILj1024EEvPfS0_i_param_2
)
{
	.reg .pred 	%p<21>;
	.reg .b32 	%r<63>;
	.reg .b32 	%f<48>;
	.reg .b64 	%rd<15>;
	// demoted variable
	.shared .align 4 .b8 _ZZ13reduce_kernelILj1024EEvPfS0_iE6shared[128];
	ld.param.u64 	%rd3, [_Z13reduce_kernelILj1024EEvPfS0_i_param_0];
	ld.param.u64 	%rd2, [_Z13reduce_kernelILj1024EEvPfS0_i_param_1];
	ld.param.u32 	%r18, [_Z13reduce_kernelILj1024EEvPfS0_i_param_2];
	cvta.to.global.u64 	%rd1, %rd3;
	mov.u32 	%r1, %tid.x;
	and.b32  	%r2, %r1, 31;
	mov.u32 	%r3, %ctaid.x;
	mov.u32 	%r4, %ntid.x;
	mad.lo.s32 	%r5, %r3, %r4, %r1;
	mov.u32 	%r6, %nctaid.x;
	mul.lo.s32 	%r7, %r4, %r6;
	setp.ge.s32 	%p1, %r5, %r18;
	mov.f32 	%f47, 0f00000000;
	@%p1 bra 	$L__BB0_2;
	mul.wide.s32 	%rd4, %r5, 4;
	add.s64 	%rd5, %rd1, %rd4;
	ld.global.f32 	%f47, [%rd5];
$L__BB0_2:
	add.s32 	%r61, %r5, %r7;
	setp.ge.s32 	%p2, %r61, %r18;
	@%p2 bra 	$L__BB0_9;
	shl.b32 	%r19, %r6, 1;
	add.s32 	%r20, %r3, %r19;
	mad.lo.s32 	%r21, %r4, %r20, %r1;
	max.s32 	%r22, %r18, %r21;
	sub.s32 	%r23, %r22, %r21;
	setp.ne.s32 	%p3, %r23, 0;
	selp.u32 	%r24, 1, 0, %p3;
	selp.s32 	%r25, -1, 0, %p3;
	add.s32 	%r26, %r23, %r25;
	div.u32 	%r27, %r26, %r7;
	add.s32 	%r9, %r27, %r24;
	and.b32  	%r28, %r9, 3;
	setp.eq.s32 	%p4, %r28, 3;
	@%p4 bra 	$L__BB0_6;
	add.s32 	%r29, %r9, 1;
	and.b32  	%r30, %r29, 3;
	neg.s32 	%r59, %r30;
$L__BB0_5:
	.pragma "nounroll";
	mul.wide.s32 	%rd6, %r61, 4;
	add.s64 	%rd7, %rd1, %rd6;
	ld.global.f32 	%f14, [%rd7];
	add.f32 	%f47, %f47, %f14;
	add.s32 	%r61, %r61, %r7;
	add.s32 	%r59, %r59, 1;
	setp.ne.s32 	%p5, %r59, 0;
	@%p5 bra 	$L__BB0_5;
$L__BB0_6:
	setp.lt.u32 	%p6, %r9, 3;
	@%p6 bra 	$L__BB0_9;
	mul.wide.s32 	%rd10, %r7, 4;
	shl.b32 	%r31, %r7, 2;
$L__BB0_8:
	mul.wide.s32 	%rd8, %r61, 4;
	add.s64 	%rd9, %rd1, %rd8;
	ld.global.f32 	%f15, [%rd9];
	add.f32 	%f16, %f47, %f15;
	add.s64 	%rd11, %rd9, %rd10;
	ld.global.f32 	%f17, [%rd11];
	add.f32 	%f18, %f16, %f17;
	add.s64 	%rd12, %rd11, %rd10;
	ld.global.f32 	%f19, [%rd12];
	add.f32 	%f20, %f18, %f19;
	add.s64 	%rd13, %rd12, %rd10;
	ld.global.f32 	%f21, [%rd13];
	add.f32 	%f47, %f20, %f21;
	add.s32 	%r61, %r31, %r61;
	setp.lt.s32 	%p7, %r61, %r18;
	@%p7 bra 	$L__BB0_8;
$L__BB0_9:
	mov.b32 	%r32, %f47;
	shfl.sync.down.b32	%r33|%p8, %r32, 16, 31, -1;
	mov.b32 	%f22, %r33;
	add.f32 	%f23, %f47, %f22;
	mov.b32 	%r34, %f23;
	shfl.sync.down.b32	%r35|%p9, %r34, 8, 31, -1;
	mov.b32 	%f24, %r35;
	add.f32 	%f25, %f23, %f24;
	mov.b32 	%r36, %f25;
	shfl.sync.down.b32	%r37|%p10, %r36, 4, 31, -1;
	mov.b32 	%f26, %r37;
	add.f32 	%f27, %f25, %f26;
	mov.b32 	%r38, %f27;
	shfl.sync.down.b32	%r39|%p11, %r38, 2, 31, -1;
	mov.b32 	%f28, %r39;
	add.f32 	%f29, %f27, %f28;
	mov.b32 	%r40, %f29;
	shfl.sync.down.b32	%r41|%p12, %r40, 1, 31, -1;
	mov.b32 	%f30, %r41;
	add.f32 	%f10, %f29, %f30;
	bar.sync 	0;
	setp.ne.s32 	%p13, %r2, 0;
	@%p13 bra 	$L__BB0_11;
	shr.u32 	%r42, %r1, 3;
	and.b32  	%r43, %r42, 124;
	mov.u32 	%r44, _ZZ13reduce_kernelILj1024EEvPfS0_iE6shared;
	add.s32 	%r45, %r44, %r43;
	st.shared.f32 	[%r45], %f10;
$L__BB0_11:
	bar.sync 	0;
	setp.gt.u32 	%p14, %r1, 31;
	@%p14 bra 	$L__BB0_14;
	shl.b32 	%r46, %r2, 2;
	mov.u32 	%r47, _ZZ13reduce_kernelILj1024EEvPfS0_iE6shared;
	add.s32 	%r48, %r47, %r46;
	ld.shared.f32 	%f31, [%r48];
	mov.b32 	%r49, %f31;
	shfl.sync.down.b32	%r50|%p15, %r49, 16, 31, -1;
	mov.b32 	%f32, %r50;
	add.f32 	%f33, %f31, %f32;
	mov.b32 	%r51, %f33;
	shfl.sync.down.b32	%r52|%p16, %r51, 8, 31, -1;
	mov.b32 	%f34, %r52;
	add.f32 	%f35, %f33, %f34;
	mov.b32 	%r53, %f35;
	shfl.sync.down.b32	%r54|%p17, %r53, 4, 31, -1;
	mov.b32 	%f36, %r54;
	add.f32 	%f37, %f35, %f36;
	mov.b32 	%r55, %f37;
	shfl.sync.down.b32	%r56|%p18, %r55, 2, 31, -1;
	mov.b32 	%f38, %r56;
	add.f32 	%f39, %f37, %f38;
	mov.b32 	%r57, %f39;
	shfl.sync.down.b32	%r58|%p19, %r57, 1, 31, -1;
	mov.b32 	%f40, %r58;
	add.f32 	%f11, %f39, %f40;
	setp.ne.s32 	%p20, %r1, 0;
	@%p20 bra 	$L__BB0_14;
	cvta.to.global.u64 	%rd14, %rd2;
	atom.global.add.f32 	%f41, [%rd14], %f11;
$L__BB0_14:
	ret;

}


// ===== COMPILED SASS (sm_100) =====

	.target	sm_100

	.elftype	@"ET_EXEC"


//--------------------- .note.nv.tkinfo           --------------------------
	.section	.note.nv.tkinfo,"",@"SHT_NOTE"
	.sectionflags	@"SHF_NOTE_NV_TKINFO"
	.tkinfo
        /*0018*/ 	.word	0x00000002
        /*0030*/ 	.string	""
        /*0030*/ 	.string	"ptxas"
        /*0030*/ 	.string	"Cuda compilation tools, release 13.0, V13.0.88"
        /*0030*/ 	.string	"Build cuda_13.0.r13.0/compiler.36424714_0"
        /*0030*/ 	.string	"-arch sm_100 -m 64 "



//--------------------- .note.nv.cuinfo           --------------------------
	.section	.note.nv.cuinfo,"",@"SHT_NOTE"
	.sectionflags	@"SHF_NOTE_NV_CUINFO"
        /*0018*/ 	.short	0x0002
        /*001a*/ 	.short	0x0064
        /*001c*/ 	.short	0x0082
	.zero		2


//--------------------- .nv.info                  --------------------------
	.section	.nv.info,"",@"SHT_CUDA_INFO"
	.align	4


	//----- nvinfo : EIATTR_REGCOUNT
	.align		4
        /*0000*/ 	.byte	0x04, 0x2f
        /*0002*/ 	.short	(.L_1 - .L_0)
	.align		4
.L_0:
        /*0004*/ 	.word	index@(_Z13reduce_kernelILj1024EEvPfS0_i)
        /*0008*/ 	.word	0x00000012


	//----- nvinfo : EIATTR_FRAME_SIZE
	.align		4
.L_1:
        /*000c*/ 	.byte	0x04, 0x11
        /*000e*/ 	.short	(.L_3 - .L_2)
	.align		4
.L_2:
        /*0010*/ 	.word	index@(_Z13reduce_kernelILj1024EEvPfS0_i)
        /*0014*/ 	.word	0x00000000


	//----- nvinfo : EIATTR_MIN_STACK_SIZE
	.align		4
.L_3:
        /*0018*/ 	.byte	0x04, 0x12
        /*001a*/ 	.short	(.L_5 - .L_4)
	.align		4
.L_4:
        /*001c*/ 	.word	index@(_Z13reduce_kernelILj1024EEvPfS0_i)
        /*0020*/ 	.word	0x00000000
.L_5:


//--------------------- .nv.compat                --------------------------
	.section	.nv.compat,"",@"SHT_CUDA_COMPAT_INFO"
	.align	4
        /*0000*/ 	.byte	0x02, 0x09, 0x00, 0x00, 0x02, 0x02, 0x01, 0x00, 0x02, 0x05, 0x05, 0x00, 0x03, 0x07, 0x01, 0x01
        /*0010*/ 	.byte	0x02, 0x03, 0x00, 0x00, 0x02, 0x06, 0x01, 0x00, 0x04, 0x0b, 0x08, 0x00, 0x09, 0x00, 0x00, 0x00
        /*0020*/ 	.byte	0x00, 0x00, 0x00, 0x00


//--------------------- .nv.info._Z13reduce_kernelILj1024EEvPfS0_i --------------------------
	.section	.nv.info._Z13reduce_kernelILj1024EEvPfS0_i,"",@"SHT_CUDA_INFO"
	.sectionflags	@""
	.align	4


	//----- nvinfo : EIATTR_CUDA_API_VERSION
	.align		4
        /*0000*/ 	.byte	0x04, 0x37
        /*0002*/ 	.short	(.L_7 - .L_6)
.L_6:
        /*0004*/ 	.word	0x00000082


	//----- nvinfo : EIATTR_KPARAM_INFO
	.align		4
.L_7:
        /*0008*/ 	.byte	0x04, 0x17
        /*000a*/ 	.short	(.L_9 - .L_8)
.L_8:
        /*000c*/ 	.word	0x00000000
        /*0010*/ 	.short	0x0002
        /*0012*/ 	.short	0x0010
        /*0014*/ 	.byte	0x00, 0xf0, 0x11, 0x00


	//----- nvinfo : EIATTR_KPARAM_INFO
	.align		4
.L_9:
        /*0018*/ 	.byte	0x04, 0x17
        /*001a*/ 	.short	(.L_11 - .L_10)
.L_10:
        /*001c*/ 	.word	0x00000000
        /*0020*/ 	.short	0x0001
        /*0022*/ 	.short	0x0008
        /*0024*/ 	.byte	0x00, 0xf5, 0x21, 0x00


	//----- nvinfo : EIATTR_KPARAM_INFO
	.align		4
.L_11:
        /*0028*/ 	.byte	0x04, 0x17
        /*002a*/ 	.short	(.L_13 - .L_12)
.L_12:
        /*002c*/ 	.word	0x00000000
        /*0030*/ 	.short	0x0000
        /*0032*/ 	.short	0x0000
        /*0034*/ 	.byte	0x00, 0xf5, 0x21, 0x00


	//----- nvinfo : EIATTR_SPARSE_MMA_MASK
	.align		4
.L_13:
        /*0038*/ 	.byte	0x03, 0x50
        /*003a*/ 	.short	0x0000


	//----- nvinfo : EIATTR_MAXREG_COUNT
	.align		4
        /*003c*/ 	.byte	0x03, 0x1b
        /*003e*/ 	.short	0x00ff


	//----- nvinfo : EIATTR_NUM_BARRIERS
	.align		4
        /*0040*/ 	.byte	0x02, 0x4c
        /*0042*/ 	.byte	0x01
	.zero		1


	//----- nvinfo : EIATTR_MERCURY_ISA_VERSION
	.align		4
        /*0044*/ 	.byte	0x03, 0x5f
        /*0046*/ 	.short	0x0101


	//----- nvinfo : EIATTR_COOP_GROUP_MASK_REGIDS
	.align		4
        /*0048*/ 	.byte	0x04, 0x29
        /*004a*/ 	.short	(.L_15 - .L_14)


	//   ....[0]....
.L_14:
        /*004c*/ 	.word	0xffffffff


	//   ....[1]....
        /*0050*/ 	.word	0xffffffff


	//   ....[2]....
        /*0054*/ 	.word	0xffffffff


	//   ....[3]....
        /*0058*/ 	.word	0xffffffff


	//   ....[4]....
        /*005c*/ 	.word	0xffffffff


	//   ....[5]....
        /*0060*/ 	.word	0xffffffff


	//   ....[6]....
        /*0064*/ 	.word	0xffffffff


	//   ....[7]....
        /*0068*/ 	.word	0xffffffff


	//   ....[8]....
        /*006c*/ 	.word	0xffffffff


	//   ....[9]....
        /*0070*/ 	.word	0xffffffff


	//----- nvinfo : EIATTR_COOP_GROUP_INSTR_OFFSETS
	.align		4
.L_15:
        /*0074*/ 	.byte	0x04, 0x28
        /*0076*/ 	.short	(.L_17 - .L_16)


	//   ....[0]....
.L_16:
        /*0078*/ 	.word	0x00000520


	//   ....[1]....
        /*007c*/ 	.word	0x000005a0


	//   ....[2]....
        /*0080*/ 	.word	0x000005f0


	//   ....[3]....
        /*0084*/ 	.word	0x00000610


	//   ....[4]....
        /*0088*/ 	.word	0x00000630


	//   ....[5]....
        /*008c*/ 	.word	0x000006e0


	//   ....[6]....
        /*0090*/ 	.word	0x00000700


	//   ....[7]....
        /*0094*/ 	.word	0x00000720


	//   ....[8]....
        /*0098*/ 	.word	0x00000740


	//   ....[9]....
        /*009c*/ 	.word	0x00000760


	//----- nvinfo : EIATTR_VRC_CTA_INIT_COUNT
	.align		4
.L_17:
        /*00a0*/ 	.byte	0x02, 0x4a
	.zero		1
	.zero		1


	//----- nvinfo : EIATTR_EXIT_INSTR_OFFSETS
	.align		4
        /*00a4*/ 	.byte	0x04, 0x1c
        /*00a6*/ 	.short	(.L_19 - .L_18)


	//   ....[0]....
.L_18:
        /*00a8*/ 	.word	0x00000670


	//   ....[1]....
        /*00ac*/ 	.word	0x00000770


	//   ....[2]....
        /*00b0*/ 	.word	0x000007b0


	//----- nvinfo : EIATTR_CRS_STACK_SIZE
	.align		4
.L_19:
        /*00b4*/ 	.byte	0x04, 0x1e
        /*00b6*/ 	.short	(.L_21 - .L_20)
.L_20:
        /*00b8*/ 	.word	0x00000000


	//----- nvinfo : EIATTR_CBANK_PARAM_SIZE
	.align		4
.L_21:
        /*00bc*/ 	.byte	0x03, 0x19
        /*00be*/ 	.short	0x0014


	//----- nvinfo : EIATTR_PARAM_CBANK
	.align		4
        /*00c0*/ 	.byte	0x04, 0x0a
        /*00c2*/ 	.short	(.L_23 - .L_22)
	.align		4
.L_22:
        /*00c4*/ 	.word	index@(.nv.constant0._Z13reduce_kernelILj1024EEvPfS0_i)
        /*00c8*/ 	.short	0x0380
        /*00ca*/ 	.short	0x0014


	//----- nvinfo : EIATTR_SW_WAR
	.align		4
.L_23:
        /*00cc*/ 	.byte	0x04, 0x36
        /*00ce*/ 	.short	(.L_25 - .L_24)
.L_24:
        /*00d0*/ 	.word	0x00000008
.L_25:


//--------------------- .nv.callgraph             --------------------------
	.section	.nv.callgraph,"",@"SHT_CUDA_CALLGRAPH"
	.align	4
	.sectionentsize	8
	.align		4
        /*0000*/ 	.word	0x00000000
	.align		4
        /*0004*/ 	.word	0xffffffff
	.align		4
        /*0008*/ 	.word	0x00000000
	.align		4
        /*000c*/ 	.word	0xfffffffe
	.align		4
        /*0010*/ 	.word	0x00000000
	.align		4
        /*0014*/ 	.word	0xfffffffd
	.align		4
        /*0018*/ 	.word	0x00000000
	.align		4
        /*001c*/ 	.word	0xfffffffc


//--------------------- .text._Z13reduce_kernelILj1024EEvPfS0_i --------------------------
	.section	.text._Z13reduce_kernelILj1024EEvPfS0_i,"ax",@progbits
	.align	128
        .global         _Z13reduce_kernelILj1024EEvPfS0_i
        .type           _Z13reduce_kernelILj1024EEvPfS0_i,@function
        .size           _Z13reduce_kernelILj1024EEvPfS0_i,(.L_x_7 - _Z13reduce_kernelILj1024EEvPfS0_i)
        .other          _Z13reduce_kernelILj1024EEvPfS0_i,@"STO_CUDA_ENTRY STV_DEFAULT"
_Z13reduce_kernelILj1024EEvPfS0_i:
.text._Z13reduce_kernelILj1024EEvPfS0_i:
[----:B------:R-:W-:Y:S01]  /*0000*/  LDC R1, c[0x0][0x37c] ;  /* 0x0000df00ff017b82 */ /* 0x000fe20000000800 */
[----:B------:R-:W0:Y:S07]  /*0010*/  S2R R0, SR_TID.X ;  /* 0x0000000000007919 */ /* 0x000e2e0000002100 */
[----:B------:R-:W0:Y:S01]  /*0020*/  S2UR UR5, SR_CTAID.X ;  /* 0x00000000000579c3 */ /* 0x000e220000002500 */
[----:B------:R-:W1:Y:S01]  /*0030*/  LDCU UR9, c[0x0][0x390] ;  /* 0x00007200ff0977ac */ /* 0x000e620008000800 */
[----:B------:R-:W-:Y:S01]  /*0040*/  HFMA2 R2, -RZ, RZ, 0, 0 ;  /* 0x00000000ff027431 */ /* 0x000fe200000001ff */
[----:B------:R-:W2:Y:S05]  /*0050*/  LDCU.64 UR6, c[0x0][0x358] ;  /* 0x00006b00ff0677ac */ /* 0x000eaa0008000a00 */
[----:B------:R-:W0:Y:S01]  /*0060*/  LDC R9, c[0x0][0x360] ;  /* 0x0000d800ff097b82 */ /* 0x000e220000000800 */
[----:B------:R-:W3:Y:S01]  /*0070*/  LDCU UR8, c[0x0][0x370] ;  /* 0x00006e00ff0877ac */ /* 0x000ee20008000800 */
[----:B0-----:R-:W-:-:S05]  /*0080*/  IMAD R4, R9, UR5, R0 ;  /* 0x0000000509047c24 */ /* 0x001fca000f8e0200 */
[----:B-1----:R-:W-:-:S13]  /*0090*/  ISETP.GE.AND P0, PT, R4, UR9, PT ;  /* 0x0000000904007c0c */ /* 0x002fda000bf06270 */
[----:B------:R-:W0:Y:S01]  /*00a0*/  @!P0 LDC.64 R6, c[0x0][0x380] ;  /* 0x0000e000ff068b82 */ /* 0x000e220000000a00 */
[----:B---3--:R-:W-:-:S04]  /*00b0*/  IMAD R3, R9, UR8, RZ ;  /* 0x0000000809037c24 */ /* 0x008fc8000f8e02ff */
[C---:B------:R-:W-:Y:S01]  /*00c0*/  IMAD.IADD R5, R4.reuse, 0x1, R3 ;  /* 0x0000000104057824 */ /* 0x040fe200078e0203 */
[----:B------:R-:W-:Y:S01]  /*00d0*/  BSSY.RECONVERGENT B0, `(.L_x_0) ;  /* 0x0000044000007945 */ /* 0x000fe20003800200 */
[----:B0-----:R-:W-:-:S05]  /*00e0*/  @!P0 IMAD.WIDE R6, R4, 0x4, R6 ;  /* 0x0000000404068825 */ /* 0x001fca00078e0206 */
[----:B--2---:R0:W5:Y:S01]  /*00f0*/  @!P0 LDG.E R2, desc[UR6][R6.64] ;  /* 0x0000000606028981 */ /* 0x004162000c1e1900 */
[----:B------:R-:W-:Y:S02]  /*0100*/  ISETP.GE.AND P0, PT, R5, UR9, PT ;  /* 0x0000000905007c0c */ /* 0x000fe4000bf06270 */
[----:B------:R-:W-:-:S11]  /*0110*/  LOP3.LUT R4, R0, 0x1f, RZ, 0xc0, !PT ;  /* 0x0000001f00047812 */ /* 0x000fd600078ec0ff */
[----:B0-----:R-:W-:Y:S05]  /*0120*/  @P0 BRA `(.L_x_1) ;  /* 0x0000000000f80947 */ /* 0x001fea0003800000 */
[----:B------:R-:W0:Y:S01]  /*0130*/  I2F.U32.RP R8, R3 ;  /* 0x0000000300087306 */ /* 0x000e220000209000 */
[----:B------:R-:W-:Y:S01]  /*0140*/  ULEA UR4, UR8, UR5, 0x1 ;  /* 0x0000000508047291 */ /* 0x000fe2000f8e08ff */
[----:B------:R-:W-:Y:S01]  /*0150*/  IADD3 R11, PT, PT, RZ, -R3, RZ ;  /* 0x80000003ff0b7210 */ /* 0x000fe20007ffe0ff */
[----:B------:R-:W-:Y:S01]  /*0160*/  BSSY.RECONVERGENT B1, `(.L_x_2) ;  /* 0x0000029000017945 */ /* 0x000fe20003800200 */
[----:B------:R-:W-:-:S03]  /*0170*/  ISETP.NE.U32.AND P3, PT, R3, RZ, PT ;  /* 0x000000ff0300720c */ /* 0x000fc60003f65070 */
[----:B------:R-:W-:-:S05]  /*0180*/  IMAD R6, R9, UR4, R0 ;  /* 0x0000000409067c24 */ /* 0x000fca000f8e0200 */
[----:B------:R-:W-:Y:S01]  /*0190*/  VIMNMX R9, PT, PT, R6, UR9, !PT ;  /* 0x0000000906097c48 */ /* 0x000fe2000ffe0100 */
[----:B0-----:R-:W0:Y:S04]  /*01a0*/  MUFU.RCP R8, R8 ;  /* 0x0000000800087308 */ /* 0x001e280000001000 */
[----:B------:R-:W-:Y:S01]  /*01b0*/  IMAD.IADD R9, R9, 0x1, -R6 ;  /* 0x0000000109097824 */ /* 0x000fe200078e0a06 */
[----:B------:R-:W-:-:S04]  /*01c0*/  MOV R6, RZ ;  /* 0x000000ff00067202 */ /* 0x000fc80000000f00 */
[C---:B------:R-:W-:Y:S02]  /*01d0*/  ISETP.NE.AND P0, PT, R9.reuse, RZ, PT ;  /* 0x000000ff0900720c */ /* 0x040fe40003f05270 */
[----:B0-----:R-:W-:Y:S01]  /*01e0*/  IADD3 R7, PT, PT, R8, 0xffffffe, RZ ;  /* 0x0ffffffe08077810 */ /* 0x001fe20007ffe0ff */
[----:B------:R-:W-:-:S10]  /*01f0*/  VIADD R8, R9, 0xffffffff ;  /* 0xffffffff09087836 */ /* 0x000fd40000000000 */
[----:B------:R-:W-:Y:S01]  /*0200*/  @!P0 IMAD.MOV R8, RZ, RZ, R9 ;  /* 0x000000ffff088224 */ /* 0x000fe200078e0209 */
[----:B------:R-:W0:Y:S02]  /*0210*/  F2I.FTZ.U32.TRUNC.NTZ R7, R7 ;  /* 0x0000000700077305 */ /* 0x000e24000021f000 */
[----:B0-----:R-:W-:-:S04]  /*0220*/  IMAD R11, R11, R7, RZ ;  /* 0x000000070b0b7224 */ /* 0x001fc800078e02ff */
[----:B------:R-:W-:-:S06]  /*0230*/  IMAD.HI.U32 R11, R7, R11, R6 ;  /* 0x0000000b070b7227 */ /* 0x000fcc00078e0006 */
[----:B------:R-:W-:-:S05]  /*0240*/  IMAD.HI.U32 R11, R11, R8, RZ ;  /* 0x000000080b0b7227 */ /* 0x000fca00078e00ff */
[----:B------:R-:W-:-:S05]  /*0250*/  IADD3 R6, PT, PT, -R11, RZ, RZ ;  /* 0x000000ff0b067210 */ /* 0x000fca0007ffe1ff */
[----:B------:R-:W-:Y:S01]  /*0260*/  IMAD R8, R3, R6, R8 ;  /* 0x0000000603087224 */ /* 0x000fe200078e0208 */
[----:B------:R-:W-:-:S04]  /*0270*/  SEL R6, RZ, 0x1, !P0 ;  /* 0x00000001ff067807 */ /* 0x000fc80004000000 */
[----:B------:R-:W-:-:S13]  /*0280*/  ISETP.GE.U32.AND P1, PT, R8, R3, PT ;  /* 0x000000030800720c */ /* 0x000fda0003f26070 */
[----:B------:R-:W-:Y:S01]  /*0290*/  @P1 IMAD.IADD R8, R8, 0x1, -R3 ;  /* 0x0000000108081824 */ /* 0x000fe200078e0a03 */
[----:B------:R-:W-:-:S04]  /*02a0*/  @P1 IADD3 R11, PT, PT, R11, 0x1, RZ ;  /* 0x000000010b0b1810 */ /* 0x000fc80007ffe0ff */
[----:B------:R-:W-:-:S13]  /*02b0*/  ISETP.GE.U32.AND P2, PT, R8, R3, PT ;  /* 0x000000030800720c */ /* 0x000fda0003f46070 */
[----:B------:R-:W-:Y:S01]  /*02c0*/  @P2 VIADD R11, R11, 0x1 ;  /* 0x000000010b0b2836 */ /* 0x000fe20000000000 */
[----:B------:R-:W-:-:S04]  /*02d0*/  @!P3 LOP3.LUT R11, RZ, R3, RZ, 0x33, !PT ;  /* 0x00000003ff0bb212 */ /* 0x000fc800078e33ff */
[----:B------:R-:W-:-:S04]  /*02e0*/  IADD3 R7, PT, PT, R6, R11, RZ ;  /* 0x0000000b06077210 */ /* 0x000fc80007ffe0ff */
[C---:B------:R-:W-:Y:S02]  /*02f0*/  LOP3.LUT R6, R7.reuse, 0x3, RZ, 0xc0, !PT ;  /* 0x0000000307067812 */ /* 0x040fe400078ec0ff */
[----:B------:R-:W-:Y:S02]  /*0300*/  ISETP.GE.U32.AND P1, PT, R7, 0x3, PT ;  /* 0x000000030700780c */ /* 0x000fe40003f26070 */
[----:B------:R-:W-:Y:S02]  /*0310*/  ISETP.NE.AND P0, PT, R6, 0x3, PT ;  /* 0x000000030600780c */ /* 0x000fe40003f05270 */
[----:B------:R-:W-:-:S11]  /*0320*/  MOV R6, R5 ;  /* 0x0000000500067202 */ /* 0x000fd60000000f00 */
[----:B------:R-:W-:Y:S05]  /*0330*/  @!P0 BRA `(.L_x_3) ;  /* 0x00000000002c8947 */ /* 0x000fea0003800000 */
[----:B------:R-:W0:Y:S01]  /*0340*/  LDC.64 R10, c[0x0][0x380] ;  /* 0x0000e000ff0a7b82 */ /* 0x000e220000000a00 */
[----:B------:R-:W-:-:S05]  /*0350*/  VIADD R5, R7, 0x1 ;  /* 0x0000000107057836 */ /* 0x000fca0000000000 */
[----:B------:R-:W-:-:S04]  /*0360*/  LOP3.LUT R5, R5, 0x3, RZ, 0xc0, !PT ;  /* 0x0000000305057812 */ /* 0x000fc800078ec0ff */
[----:B------:R-:W-:-:S07]  /*0370*/  IADD3 R5, PT, PT, -R5, RZ, RZ ;  /* 0x000000ff05057210 */ /* 0x000fce0007ffe1ff */
.L_x_4:
[----:B0-----:R-:W-:-:S06]  /*0380*/  IMAD.WIDE R8, R6, 0x4, R10 ;  /* 0x0000000406087825 */ /* 0x001fcc00078e020a */
[----:B------:R-:W2:Y:S01]  /*0390*/  LDG.E R9, desc[UR6][R8.64] ;  /* 0x0000000608097981 */ /* 0x000ea2000c1e1900 */
[----:B------:R-:W-:Y:S01]  /*03a0*/  IADD3 R5, PT, PT, R5, 0x1, RZ ;  /* 0x0000000105057810 */ /* 0x000fe20007ffe0ff */
[----:B------:R-:W-:-:S03]  /*03b0*/  IMAD.IADD R6, R3, 0x1, R6 ;  /* 0x0000000103067824 */ /* 0x000fc600078e0206 */
[----:B------:R-:W-:Y:S01]  /*03c0*/  ISETP.NE.AND P0, PT, R5, RZ, PT ;  /* 0x000000ff0500720c */ /* 0x000fe20003f05270 */
[----:B--2--5:R-:W-:-:S12]  /*03d0*/  FADD R2, R9, R2 ;  /* 0x0000000209027221 */ /* 0x024fd80000000000 */
[----:B------:R-:W-:Y:S05]  /*03e0*/  @P0 BRA `(.L_x_4) ;  /* 0xfffffffc00e40947 */ /* 0x000fea000383ffff */
.L_x_3:
[----:B------:R-:W-:Y:S05]  /*03f0*/  BSYNC.RECONVERGENT B1 ;  /* 0x0000000000017941 */ /* 0x000fea0003800200 */
.L_x_2:
[----:B------:R-:W-:Y:S05]  /*0400*/  @!P1 BRA `(.L_x_1) ;  /* 0x0000000000409947 */ /* 0x000fea0003800000 */
.L_x_5:
[----:B------:R-:W0:Y:S02]  /*0410*/  LDC.64 R8, c[0x0][0x380] ;  /* 0x0000e000ff087b82 */ /* 0x000e240000000a00 */
[----:B0-----:R-:W-:-:S04]  /*0420*/  IMAD.WIDE R14, R6, 0x4, R8 ;  /* 0x00000004060e7825 */ /* 0x001fc800078e0208 */
[C---:B------:R-:W-:Y:S02]  /*0430*/  IMAD.WIDE R8, R3.reuse, 0x4, R14 ;  /* 0x0000000403087825 */ /* 0x040fe400078e020e */
[----:B------:R-:W2:Y:S02]  /*0440*/  LDG.E R15, desc[UR6][R14.64] ;  /* 0x000000060e0f7981 */ /* 0x000ea4000c1e1900 */
[C---:B------:R-:W-:Y:S02]  /*0450*/  IMAD.WIDE R10, R3.reuse, 0x4, R8 ;  /* 0x00000004030a7825 */ /* 0x040fe400078e0208 */
[----:B------:R-:W3:Y:S02]  /*0460*/  LDG.E R9, desc[UR6][R8.64] ;  /* 0x0000000608097981 */ /* 0x000ee4000c1e1900 */
[C---:B------:R-:W-:Y:S02]  /*0470*/  IMAD.WIDE R12, R3.reuse, 0x4, R10 ;  /* 0x00000004030c7825 */ /* 0x040fe400078e020a */
[----:B------:R-:W4:Y:S04]  /*0480*/  LDG.E R11, desc[UR6][R10.64] ;  /* 0x000000060a0b7981 */ /* 0x000f28000c1e1900 */
[----:B------:R-:W4:Y:S01]  /*0490*/  LDG.E R13, desc[UR6][R12.64] ;  /* 0x000000060c0d7981 */ /* 0x000f22000c1e1900 */
[----:B------:R-:W-:-:S04]  /*04a0*/  LEA R6, R3, R6, 0x2 ;  /* 0x0000000603067211 */ /* 0x000fc800078e10ff */
[----:B------:R-:W-:Y:S01]  /*04b0*/  ISETP.GE.AND P0, PT, R6, UR9, PT ;  /* 0x0000000906007c0c */ /* 0x000fe2000bf06270 */
[----:B--2--5:R-:W-:-:S04]  /*04c0*/  FADD R2, R15, R2 ;  /* 0x000000020f027221 */ /* 0x024fc80000000000 */
[----:B---3--:R-:W-:-:S04]  /*04d0*/  FADD R2, R2, R9 ;  /* 0x0000000902027221 */ /* 0x008fc80000000000 */
[----:B----4-:R-:W-:-:S04]  /*04e0*/  FADD R2, R2, R11 ;  /* 0x0000000b02027221 */ /* 0x010fc80000000000 */
[----:B------:R-:W-:Y:S01]  /*04f0*/  FADD R2, R2, R13 ;  /* 0x0000000d02027221 */ /* 0x000fe20000000000 */
[----:B------:R-:W-:Y:S06]  /*0500*/  @!P0 BRA `(.L_x_5) ;  /* 0xfffffffc00c08947 */ /* 0x000fec000383ffff */
.L_x_1:
[----:B------:R-:W-:Y:S05]  /*0510*/  BSYNC.RECONVERGENT B0 ;  /* 0x0000000000007941 */ /* 0x000fea0003800200 */
.L_x_0:
[----:B-----5:R-:W0:Y:S01]  /*0520*/  SHFL.DOWN PT, R3, R2, 0x10, 0x1f ;  /* 0x0a001f0002037f89 */ /* 0x020e2200000e0000 */
[----:B------:R-:W-:Y:S01]  /*0530*/  BAR.SYNC.DEFER_BLOCKING 0x0 ;  /* 0x0000000000007b1d */ /* 0x000fe20000010000 */
[----:B------:R-:W-:Y:S02]  /*0540*/  ISETP.NE.AND P0, PT, R4, RZ, PT ;  /* 0x000000ff0400720c */ /* 0x000fe40003f05270 */
[----:B------:R-:W-:-:S11]  /*0550*/  ISETP.GT.U32.AND P1, PT, R0, 0x1f, PT ;  /* 0x0000001f0000780c */ /* 0x000fd60003f24070 */
[----:B------:R-:W1:Y:S01]  /*0560*/  @!P0 S2R R10, SR_CgaCtaId ;  /* 0x00000000000a8919 */ /* 0x000e620000008800 */
[----:B------:R-:W-:Y:S01]  /*0570*/  @!P0 MOV R9, 0x400 ;  /* 0x0000040000098802 */ /* 0x000fe20000000f00 */
[----:B0-----:R-:W-:Y:S01]  /*0580*/  FADD R3, R3, R2 ;  /* 0x0000000203037221 */ /* 0x001fe20000000000 */
[----:B------:R-:W-:-:S04]  /*0590*/  @!P0 SHF.R.U32.HI R2, RZ, 0x3, R0 ;  /* 0x00000003ff028819 */ /* 0x000fc80000011600 */
[----:B------:R-:W0:Y:S01]  /*05a0*/  SHFL.DOWN PT, R6, R3, 0x8, 0x1f ;  /* 0x09001f0003067f89 */ /* 0x000e2200000e0000 */
[----:B------:R-:W-:Y:S02]  /*05b0*/  @!P0 LOP3.LUT R2, R2, 0x7c, RZ, 0xc0, !PT ;  /* 0x0000007c02028812 */ /* 0x000fe400078ec0ff */
[----:B-1----:R-:W-:Y:S01]  /*05c0*/  @!P0 LEA R9, R10, R9, 0x18 ;  /* 0x000000090a098211 */ /* 0x002fe200078ec0ff */
[----:B0-----:R-:W-:-:S03]  /*05d0*/  FADD R6, R3, R6 ;  /* 0x0000000603067221 */ /* 0x001fc60000000000 */
[----:B------:R-:W-:Y:S02]  /*05e0*/  @!P0 IADD3 R2, PT, PT, R2, R9, RZ ;  /* 0x0000000902028210 */ /* 0x000fe40007ffe0ff */
[----:B------:R-:W0:Y:S02]  /*05f0*/  SHFL.DOWN PT, R5, R6, 0x4, 0x1f ;  /* 0x08801f0006057f89 */ /* 0x000e2400000e0000 */
[----:B0-----:R-:W-:-:S05]  /*0600*/  FADD R5, R6, R5 ;  /* 0x0000000506057221 */ /* 0x001fca0000000000 */
[----:B------:R-:W0:Y:S02]  /*0610*/  SHFL.DOWN PT, R8, R5, 0x2, 0x1f ;  /* 0x08401f0005087f89 */ /* 0x000e2400000e0000 */
[----:B0-----:R-:W-:-:S05]  /*0620*/  FADD R8, R5, R8 ;  /* 0x0000000805087221 */ /* 0x001fca0000000000 */
[----:B------:R-:W0:Y:S02]  /*0630*/  SHFL.DOWN PT, R7, R8, 0x1, 0x1f ;  /* 0x08201f0008077f89 */ /* 0x000e2400000e0000 */
[----:B0-----:R-:W-:-:S05]  /*0640*/  FADD R7, R8, R7 ;  /* 0x0000000708077221 */ /* 0x001fca0000000000 */
[----:B------:R0:W-:Y:S01]  /*0650*/  @!P0 STS [R2], R7 ;  /* 0x0000000702008388 */ /* 0x0001e20000000800 */
[----:B------:R-:W-:Y:S06]  /*0660*/  BAR.SYNC.DEFER_BLOCKING 0x0 ;  /* 0x0000000000007b1d */ /* 0x000fec0000010000 */
[----:B------:R-:W-:Y:S05]  /*0670*/  @P1 EXIT ;  /* 0x000000000000194d */ /* 0x000fea0003800000 */
[----:B------:R-:W1:Y:S01]  /*0680*/  S2UR UR5, SR_CgaCtaId ;  /* 0x00000000000579c3 */ /* 0x000e620000008800 */
[----:B------:R-:W-:Y:S01]  /*0690*/  UMOV UR4, 0x400 ;  /* 0x0000040000047882 */ /* 0x000fe20000000000 */
[----:B------:R-:W-:Y:S01]  /*06a0*/  ISETP.NE.AND P0, PT, R0, RZ, PT ;  /* 0x000000ff0000720c */ /* 0x000fe20003f05270 */
[----:B-1----:R-:W-:-:S06]  /*06b0*/  ULEA UR4, UR5, UR4, 0x18 ;  /* 0x0000000405047291 */ /* 0x002fcc000f8ec0ff */
[----:B------:R-:W-:-:S06]  /*06c0*/  LEA R4, R4, UR4, 0x2 ;  /* 0x0000000404047c11 */ /* 0x000fcc000f8e10ff */
[----:B------:R-:W1:Y:S04]  /*06d0*/  LDS R4, [R4] ;  /* 0x0000000004047984 */ /* 0x000e680000000800 */
[----:B-1----:R-:W1:Y:S02]  /*06e0*/  SHFL.DOWN PT, R3, R4, 0x10, 0x1f ;  /* 0x0a001f0004037f89 */ /* 0x002e6400000e0000 */
[----:B-1----:R-:W-:-:S05]  /*06f0*/  FADD R3, R4, R3 ;  /* 0x0000000304037221 */ /* 0x002fca0000000000 */
[----:B0-----:R-:W0:Y:S02]  /*0700*/  SHFL.DOWN PT, R2, R3, 0x8, 0x1f ;  /* 0x09001f0003027f89 */ /* 0x001e2400000e0000 */
[----:B0-----:R-:W-:-:S05]  /*0710*/  FADD R2, R3, R2 ;  /* 0x0000000203027221 */ /* 0x001fca0000000000 */
[----:B------:R-:W0:Y:S02]  /*0720*/  SHFL.DOWN PT, R5, R2, 0x4, 0x1f ;  /* 0x08801f0002057f89 */ /* 0x000e2400000e0000 */
[----:B0-----:R-:W-:-:S05]  /*0730*/  FADD R5, R2, R5 ;  /* 0x0000000502057221 */ /* 0x001fca0000000000 */
[----:B------:R-:W0:Y:S02]  /*0740*/  SHFL.DOWN PT, R6, R5, 0x2, 0x1f ;  /* 0x08401f0005067f89 */ /* 0x000e2400000e0000 */
[----:B0-----:R-:W-:-:S05]  /*0750*/  FADD R6, R5, R6 ;  /* 0x0000000605067221 */ /* 0x001fca0000000000 */
[----:B------:R0:W1:Y:S01]  /*0760*/  SHFL.DOWN PT, R7, R6, 0x1, 0x1f ;  /* 0x08201f0006077f89 */ /* 0x00006200000e0000 */
[----:B------:R-:W-:Y:S05]  /*0770*/  @P0 EXIT ;  /* 0x000000000000094d */ /* 0x000fea0003800000 */
[----:B------:R-:W2:Y:S01]  /*0780*/  LDC.64 R2, c[0x0][0x388] ;  /* 0x0000e200ff027b82 */ /* 0x000ea20000000a00 */
[----:B-1----:R-:W-:-:S05]  /*0790*/  FADD R7, R6, R7 ;  /* 0x0000000706077221 */ /* 0x002fca0000000000 */
[----:B--2---:R-:W-:Y:S01]  /*07a0*/  REDG.E.ADD.F32.FTZ.RN.STRONG.GPU desc[UR6][R2.64], R7 ;  /* 0x00000007020079a6 */ /* 0x004fe2000c12f306 */
[----:B------:R-:W-:Y:S05]  /*07b0*/  EXIT ;  /* 0x000000000000794d */ /* 0x000fea0003800000 */
.L_x_6:
[----:B------:R-:W-:-:S00]  /*07c0*/  BRA `(.L_x_6) ;  /* 0xfffffffc00fc7947 */ /* 0x000fc0000383ffff */
[----:B------:R-:W-:-:S00]  /*07d0*/  NOP ;  /* 0x0000000000007918 */ /* 0x000fc00000000000 */
        /* <DEDUP_REMOVED lines=10> */
.L_x_7:


//--------------------- .nv.shared._Z13reduce_kernelILj1024EEvPfS0_i --------------------------
	.section	.nv.shared._Z13reduce_kernelILj1024EEvPfS0_i,"aw",@nobits
	.sectionflags	@""
	.align	4
.nv.shared._Z13reduce_kernelILj1024EEvPfS0_i:
	.zero		1152


//--------------------- .nv.shared.reserved.0     --------------------------
	.section	.nv.shared.reserved.0,"aw",@nobits
	.weak		__nv_reservedSMEM_offset_0_alias
	.size		__nv_reservedSMEM_offset_0_alias, 0, 64
	.other		__nv_reservedSMEM_offset_0_alias,@"STO_CUDA_RESERVED_SHARED STV_DEFAULT"
__nv_reservedSMEM_offset_0_alias:
	.zero		0
	.zero		64


//--------------------- .nv.constant0._Z13reduce_kernelILj1024EEvPfS0_i --------------------------
	.section	.nv.constant0._Z13reduce_kernelILj1024EEvPfS0_i,"a",@progbits
	.sectionflags	@""
	.align	4
.nv.constant0._Z13reduce_kernelILj1024EEvPfS0_i:
	.zero		916


//--------------------- SYMBOLS --------------------------

	.type		.nv.reservedSmem.offset0,@object
	.size		.nv.reservedSmem.offset0,0x4
	.type		.nv.reservedSmem.cap,@object
	.size		.nv.reservedSmem.cap,0x4
